	.headerflags	@"EF_CUDA_TEXMODE_UNIFIED EF_CUDA_64BIT_ADDRESS EF_CUDA_SM86 EF_CUDA_VIRTUAL_SM(EF_CUDA_SM86)"
	.elftype	@"ET_EXEC"


//--------------------- .nv.info                  --------------------------
	.section	.nv.info,"",@"SHT_CUDA_INFO"
	.align	4


	//----- nvinfo : EIATTR_REGCOUNT
	.align		4
        /*0000*/ 	.byte	0x04, 0x2f
        /*0002*/ 	.short	(.L_1 - .L_0)
	.align		4
.L_0:
        /*0004*/ 	.word	index@(triton_mm)
        /*0008*/ 	.word	0x0000003d


	//----- nvinfo : EIATTR_MIN_STACK_SIZE
	.align		4
.L_1:
        /*000c*/ 	.byte	0x04, 0x12
        /*000e*/ 	.short	(.L_3 - .L_2)
	.align		4
.L_2:
        /*0010*/ 	.word	index@(triton_mm)
        /*0014*/ 	.word	0x00000000


	//----- nvinfo : EIATTR_FRAME_SIZE
	.align		4
.L_3:
        /*0018*/ 	.byte	0x04, 0x11
        /*001a*/ 	.short	(.L_5 - .L_4)
	.align		4
.L_4:
        /*001c*/ 	.word	index@(triton_mm)
        /*0020*/ 	.word	0x00000000


	//----- nvinfo : EIATTR_MIN_STACK_SIZE
	.align		4
.L_5:
        /*0024*/ 	.byte	0x04, 0x12
        /*0026*/ 	.short	(.L_7 - .L_6)
	.align		4
.L_6:
        /*0028*/ 	.word	index@(triton_mm)
        /*002c*/ 	.word	0x00000000
.L_7:


//--------------------- .nv.info.triton_mm        --------------------------
	.section	.nv.info.triton_mm,"",@"SHT_CUDA_INFO"
	.sectionflags	@""
	.align	4


	//----- nvinfo : EIATTR_CUDA_API_VERSION
	.align		4
        /*0000*/ 	.byte	0x04, 0x37
        /*0002*/ 	.short	(.L_9 - .L_8)
.L_8:
        /*0004*/ 	.word	0x0000007c


	//----- nvinfo : EIATTR_SW2861232_WAR
	.align		4
.L_9:
        /*0008*/ 	.byte	0x01, 0x35
	.zero		2


	//----- nvinfo : EIATTR_PARAM_CBANK
	.align		4
        /*000c*/ 	.byte	0x04, 0x0a
        /*000e*/ 	.short	(.L_11 - .L_10)
	.align		4
.L_10:
        /*0010*/ 	.word	index@(.nv.constant0.triton_mm)
        /*0014*/ 	.short	0x0160
        /*0016*/ 	.short	0x0020


	//----- nvinfo : EIATTR_CBANK_PARAM_SIZE
	.align		4
.L_11:
        /*0018*/ 	.byte	0x03, 0x19
        /*001a*/ 	.short	0x0020


	//----- nvinfo : EIATTR_KPARAM_INFO
	.align		4
        /*001c*/ 	.byte	0x04, 0x17
        /*001e*/ 	.short	(.L_13 - .L_12)
.L_12:
        /*0020*/ 	.word	0x00000000
        /*0024*/ 	.short	0x0003
        /*0026*/ 	.short	0x0018
        /*0028*/ 	.byte	0x00, 0xf4, 0x21, 0x00


	//----- nvinfo : EIATTR_KPARAM_INFO
	.align		4
.L_13:
        /*002c*/ 	.byte	0x04, 0x17
        /*002e*/ 	.short	(.L_15 - .L_14)
.L_14:
        /*0030*/ 	.word	0x00000000
        /*0034*/ 	.short	0x0002
        /*0036*/ 	.short	0x0010
        /*0038*/ 	.byte	0x00, 0xf4, 0x21, 0x00


	//----- nvinfo : EIATTR_KPARAM_INFO
	.align		4
.L_15:
        /*003c*/ 	.byte	0x04, 0x17
        /*003e*/ 	.short	(.L_17 - .L_16)
.L_16:
        /*0040*/ 	.word	0x00000000
        /*0044*/ 	.short	0x0001
        /*0046*/ 	.short	0x0008
        /*0048*/ 	.byte	0x00, 0xf4, 0x21, 0x00


	//----- nvinfo : EIATTR_KPARAM_INFO
	.align		4
.L_17:
        /*004c*/ 	.byte	0x04, 0x17
        /*004e*/ 	.short	(.L_19 - .L_18)
.L_18:
        /*0050*/ 	.word	0x00000000
        /*0054*/ 	.short	0x0000
        /*0056*/ 	.short	0x0000
        /*0058*/ 	.byte	0x00, 0xf4, 0x21, 0x00


	//----- nvinfo : EIATTR_MAXREG_COUNT
	.align		4
.L_19:
        /*005c*/ 	.byte	0x03, 0x1b
        /*005e*/ 	.short	0x00ff


	//----- nvinfo : EIATTR_EXIT_INSTR_OFFSETS
	.align		4
        /*0060*/ 	.byte	0x04, 0x1c
        /*0062*/ 	.short	(.L_21 - .L_20)


	//   ....[0]....
.L_20:
        /*0064*/ 	.word	0x00001ae0


	//   ....[1]....
        /*0068*/ 	.word	0x00001b30


	//----- nvinfo : EIATTR_REQNTID
	.align		4
.L_21:
        /*006c*/ 	.byte	0x04, 0x10
        /*006e*/ 	.short	(.L_23 - .L_22)
.L_22:
        /*0070*/ 	.word	0x00000080
        /*0074*/ 	.word	0x00000001
        /*0078*/ 	.word	0x00000001
.L_23:


//--------------------- .nv.callgraph             --------------------------
	.section	.nv.callgraph,"",@"SHT_CUDA_CALLGRAPH"
	.align	4
	.sectionentsize	8
	.align		4
        /*0000*/ 	.word	0x00000000
	.align		4
        /*0004*/ 	.word	0xffffffff
	.align		4
        /*0008*/ 	.word	0x00000000
	.align		4
        /*000c*/ 	.word	0xfffffffe
	.align		4
        /*0010*/ 	.word	0x00000000
	.align		4
        /*0014*/ 	.word	0xfffffffd
	.align		4
        /*0018*/ 	.word	0x00000000
	.align		4
        /*001c*/ 	.word	0xfffffffc


//--------------------- .nv.rel.action            --------------------------
	.section	.nv.rel.action,"",@"SHT_CUDA_RELOCINFO"
	.align	8
	.sectionentsize	8
        /*0000*/ 	.byte	0x73, 0x00, 0x00, 0x00, 0x00, 0x00, 0x00, 0x00, 0x00, 0x00, 0x00, 0x11, 0x25, 0x00, 0x05, 0x36


//--------------------- .nv.constant0.triton_mm   --------------------------
	.section	.nv.constant0.triton_mm,"a",@progbits
	.sectionflags	@""
	.align	4
.nv.constant0.triton_mm:
	.zero		384


//--------------------- .text.triton_mm           --------------------------
	.section	.text.triton_mm,"ax",@progbits
	.sectionflags	@"SHF_BARRIERS=1"
	.sectioninfo	@"SHI_REGISTERS=61"
	.align	128
        .global         triton_mm
        .type           triton_mm,@function
        .size           triton_mm,(.L_x_2 - triton_mm)
        .other          triton_mm,@"STO_CUDA_ENTRY STV_DEFAULT"
triton_mm:
.text.triton_mm:
[----:B------:R-:W-:Y:S02]  /*0000*/  IMAD.MOV.U32 R1, RZ, RZ, c[0x0][0x28] ;  /* 0x00000a00ff017624 */ /* 0x000fe400078e00ff */
[----:B------:R-:W1:Y:S01]  /*0010*/  S2R R7, SR_CTAID.X ;  /* 0x0000000000077919 */ /* 0x000e620000002500 */
[----:B------:R-:W-:Y:S01]  /*0020*/  IMAD.MOV.U32 R3, RZ, RZ, 0x8 ;  /* 0x00000008ff037424 */ /* 0x000fe200078e00ff */
[----:B------:R-:W-:Y:S01]  /*0030*/  ULDC.64 UR8, c[0x0][0x118] ;  /* 0x0000460000087ab9 */ /* 0x000fe20000000a00 */
[----:B------:R-:W-:Y:S01]  /*0040*/  IMAD.MOV.U32 R20, RZ, RZ, 0x2 ;  /* 0x00000002ff147424 */ /* 0x000fe200078e00ff */
[----:B------:R-:W2:Y:S01]  /*0050*/  S2R R53, SR_TID.X ;  /* 0x0000000000357919 */ /* 0x000ea20000002100 */
[----:B------:R-:W-:Y:S02]  /*0060*/  UMOV UR4, URZ ;  /* 0x0000003f00047c82 */ /* 0x000fe40008000000 */
[----:B------:R-:W-:Y:S02]  /*0070*/  UMOV UR10, 0x20 ;  /* 0x00000020000a7882 */ /* 0x000fe40000000000 */
[----:B------:R-:W-:Y:S01]  /*0080*/  UMOV UR5, URZ ;  /* 0x0000003f00057c82 */ /* 0x000fe20008000000 */
[----:B-1----:R-:W-:-:S02]  /*0090*/  SHF.R.S32.HI R0, RZ, 0x1f, R7 ;  /* 0x0000001fff007819 */ /* 0x002fc40000011407 */
[-C--:B------:R-:W-:Y:S02]  /*00a0*/  IABS R10, R7.reuse ;  /* 0x00000007000a7213 */ /* 0x080fe40000000000 */
[----:B------:R-:W-:Y:S02]  /*00b0*/  LEA.HI R0, R0, R7, RZ, 0x9 ;  /* 0x0000000700007211 */ /* 0x000fe400078f48ff */
[----:B------:R-:W-:Y:S02]  /*00c0*/  ISETP.GE.AND P1, PT, R7, RZ, PT ;  /* 0x000000ff0700720c */ /* 0x000fe40003f26270 */
[----:B------:R-:W-:Y:S02]  /*00d0*/  SHF.R.S32.HI R4, RZ, 0x9, R0 ;  /* 0x00000009ff047819 */ /* 0x000fe40000011400 */
[----:B------:R-:W-:-:S03]  /*00e0*/  LOP3.LUT R0, R0, 0xfffffe00, RZ, 0xc0, !PT ;  /* 0xfffffe0000007812 */ /* 0x000fc600078ec0ff */
[----:B------:R-:W-:-:S05]  /*00f0*/  IMAD R2, R4, -0x8, R3 ;  /* 0xfffffff804027824 */ /* 0x000fca00078e0203 */
[----:B------:R-:W-:-:S04]  /*0100*/  IMNMX R5, R2, 0x8, PT ;  /* 0x0000000802057817 */ /* 0x000fc80003800200 */
[-C--:B------:R-:W-:Y:S02]  /*0110*/  IABS R9, R5.reuse ;  /* 0x0000000500097213 */ /* 0x080fe40000000000 */
[----:B------:R-:W-:Y:S02]  /*0120*/  IABS R12, R5 ;  /* 0x00000005000c7213 */ /* 0x000fe40000000000 */
[----:B------:R-:W1:Y:S08]  /*0130*/  I2F.RP R6, R9 ;  /* 0x0000000900067306 */ /* 0x000e700000209400 */
[----:B-1----:R-:W1:Y:S02]  /*0140*/  MUFU.RCP R6, R6 ;  /* 0x0000000600067308 */ /* 0x002e640000001000 */
[----:B-1----:R-:W-:Y:S01]  /*0150*/  IADD3 R2, R6, 0xffffffe, RZ ;  /* 0x0ffffffe06027810 */ /* 0x002fe20007ffe0ff */
[----:B------:R-:W-:-:S05]  /*0160*/  IMAD.IADD R6, R7, 0x1, -R0 ;  /* 0x0000000107067824 */ /* 0x000fca00078e0a00 */
[----:B------:R1:W3:Y:S02]  /*0170*/  F2I.FTZ.U32.TRUNC.NTZ R3, R2 ;  /* 0x0000000200037305 */ /* 0x0002e4000021f000 */
[----:B-1----:R-:W-:Y:S02]  /*0180*/  IMAD.MOV.U32 R2, RZ, RZ, RZ ;  /* 0x000000ffff027224 */ /* 0x002fe400078e00ff */
[----:B---3--:R-:W-:-:S04]  /*0190*/  IMAD.MOV R8, RZ, RZ, -R3 ;  /* 0x000000ffff087224 */ /* 0x008fc800078e0a03 */
[----:B------:R-:W-:Y:S02]  /*01a0*/  IMAD R11, R8, R9, RZ ;  /* 0x00000009080b7224 */ /* 0x000fe400078e02ff */
[----:B------:R-:W-:Y:S02]  /*01b0*/  IMAD.MOV.U32 R8, RZ, RZ, R10 ;  /* 0x000000ffff087224 */ /* 0x000fe400078e000a */
[----:B------:R-:W-:Y:S01]  /*01c0*/  IMAD.HI.U32 R3, R3, R11, R2 ;  /* 0x0000000b03037227 */ /* 0x000fe200078e0002 */
[----:B------:R-:W-:Y:S02]  /*01d0*/  IABS R2, R6 ;  /* 0x0000000600027213 */ /* 0x000fe40000000000 */
[----:B------:R-:W-:Y:S01]  /*01e0*/  LOP3.LUT R6, R6, R5, RZ, 0x3c, !PT ;  /* 0x0000000506067212 */ /* 0x000fe200078e3cff */
[----:B------:R-:W-:Y:S02]  /*01f0*/  IMAD.MOV R11, RZ, RZ, -R12 ;  /* 0x000000ffff0b7224 */ /* 0x000fe400078e0a0c */
[----:B------:R-:W-:-:S04]  /*0200*/  IMAD.HI.U32 R0, R3, R8, RZ ;  /* 0x0000000803007227 */ /* 0x000fc800078e00ff */
[----:B------:R-:W-:Y:S02]  /*0210*/  IMAD R0, R0, R11, R8 ;  /* 0x0000000b00007224 */ /* 0x000fe400078e0208 */
[----:B------:R-:W-:-:S03]  /*0220*/  IMAD.HI.U32 R3, R3, R2, RZ ;  /* 0x0000000203037227 */ /* 0x000fc600078e00ff */
[----:B------:R-:W-:Y:S01]  /*0230*/  ISETP.GT.U32.AND P0, PT, R9, R0, PT ;  /* 0x000000000900720c */ /* 0x000fe20003f04070 */
[----:B------:R-:W-:-:S05]  /*0240*/  IMAD R2, R3, R11, R2 ;  /* 0x0000000b03027224 */ /* 0x000fca00078e0202 */
[----:B------:R-:W-:-:S07]  /*0250*/  ISETP.GT.U32.AND P3, PT, R9, R2, PT ;  /* 0x000000020900720c */ /* 0x000fce0003f64070 */
[----:B------:R-:W-:-:S05]  /*0260*/  @!P0 IMAD.IADD R0, R0, 0x1, -R9 ;  /* 0x0000000100008824 */ /* 0x000fca00078e0a09 */
[----:B------:R-:W-:Y:S01]  /*0270*/  ISETP.GT.U32.AND P0, PT, R9, R0, PT ;  /* 0x000000000900720c */ /* 0x000fe20003f04070 */
[----:B------:R-:W-:Y:S01]  /*0280*/  @!P3 IMAD.IADD R2, R2, 0x1, -R9 ;  /* 0x000000010202b824 */ /* 0x000fe200078e0a09 */
[----:B------:R-:W-:Y:S02]  /*0290*/  @!P3 IADD3 R3, R3, 0x1, RZ ;  /* 0x000000010303b810 */ /* 0x000fe40007ffe0ff */
[----:B------:R-:W-:Y:S02]  /*02a0*/  ISETP.NE.AND P3, PT, R5, RZ, PT ;  /* 0x000000ff0500720c */ /* 0x000fe40003f65270 */
[----:B------:R-:W-:Y:S02]  /*02b0*/  ISETP.GE.U32.AND P2, PT, R2, R9, PT ;  /* 0x000000090200720c */ /* 0x000fe40003f46070 */
[----:B------:R-:W-:-:S05]  /*02c0*/  LOP3.LUT R5, RZ, R5, RZ, 0x33, !PT ;  /* 0x00000005ff057212 */ /* 0x000fca00078e33ff */
[----:B------:R-:W-:Y:S01]  /*02d0*/  @!P0 IMAD.IADD R0, R0, 0x1, -R9 ;  /* 0x0000000100008824 */ /* 0x000fe200078e0a09 */
[----:B------:R-:W-:-:S03]  /*02e0*/  ISETP.GE.AND P0, PT, R6, RZ, PT ;  /* 0x000000ff0600720c */ /* 0x000fc60003f06270 */
[----:B------:R-:W-:Y:S02]  /*02f0*/  @!P1 IMAD.MOV R0, RZ, RZ, -R0 ;  /* 0x000000ffff009224 */ /* 0x000fe400078e0a00 */
[----:B------:R-:W-:-:S05]  /*0300*/  @P2 IADD3 R3, R3, 0x1, RZ ;  /* 0x0000000103032810 */ /* 0x000fca0007ffe0ff */
[----:B------:R-:W-:Y:S01]  /*0310*/  IMAD.MOV.U32 R2, RZ, RZ, R3 ;  /* 0x000000ffff027224 */ /* 0x000fe200078e0003 */
[C---:B------:R-:W-:Y:S02]  /*0320*/  SEL R3, R5.reuse, R0, !P3 ;  /* 0x0000000005037207 */ /* 0x040fe40005800000 */
[----:B--2---:R-:W-:Y:S01]  /*0330*/  SHF.R.U32.HI R0, RZ, 0x1, R53 ;  /* 0x00000001ff007819 */ /* 0x004fe20000011635 */
[----:B------:R-:W-:Y:S02]  /*0340*/  @!P0 IMAD.MOV R2, RZ, RZ, -R2 ;  /* 0x000000ffff028224 */ /* 0x000fe400078e0a02 */
[----:B------:R-:W-:Y:S01]  /*0350*/  IMAD R3, R4, 0x8, R3 ;  /* 0x0000000804037824 */ /* 0x000fe200078e0203 */
[----:B------:R-:W-:Y:S02]  /*0360*/  SGXT.U32 R0, R0, 0x6 ;  /* 0x000000060000781a */ /* 0x000fe40000000000 */
[----:B------:R-:W-:Y:S01]  /*0370*/  SEL R2, R5, R2, !P3 ;  /* 0x0000000205027207 */ /* 0x000fe20005800000 */
[----:B------:R-:W-:Y:S01]  /*0380*/  IMAD.SHL.U32 R52, R3, 0x40, RZ ;  /* 0x0000004003347824 */ /* 0x000fe200078e00ff */
[----:B------:R-:W-:-:S02]  /*0390*/  SHF.R.S32.HI R4, RZ, 0x19, R3 ;  /* 0x00000019ff047819 */ /* 0x000fc40000011403 */
[----:B------:R-:W-:Y:S01]  /*03a0*/  SHF.R.S32.HI R7, RZ, 0x19, R2 ;  /* 0x00000019ff077819 */ /* 0x000fe20000011402 */
[----:B------:R-:W-:Y:S01]  /*03b0*/  IMAD.SHL.U32 R51, R2, 0x40, RZ ;  /* 0x0000004002337824 */ /* 0x000fe200078e00ff */
[----:B------:R-:W-:Y:S02]  /*03c0*/  SGXT R2, R4, 0x1 ;  /* 0x000000010402781a */ /* 0x000fe40000000200 */
[-C--:B------:R-:W-:Y:S02]  /*03d0*/  LOP3.LUT R3, R52, R0.reuse, RZ, 0xfc, !PT ;  /* 0x0000000034037212 */ /* 0x080fe400078efcff */
[----:B------:R-:W-:Y:S02]  /*03e0*/  SGXT R7, R7, 0x1 ;  /* 0x000000010707781a */ /* 0x000fe40000000200 */
[----:B------:R-:W-:Y:S02]  /*03f0*/  LOP3.LUT R4, R51, R0, RZ, 0xfc, !PT ;  /* 0x0000000033047212 */ /* 0x000fe400078efcff */
[----:B------:R-:W-:Y:S01]  /*0400*/  LEA.HI R5, R2, R3, RZ, 0x9 ;  /* 0x0000000302057211 */ /* 0x000fe200078f48ff */
[----:B------:R-:W-:Y:S01]  /*0410*/  IMAD.SHL.U32 R2, R53, 0x8, RZ ;  /* 0x0000000835027824 */ /* 0x000fe200078e00ff */
[----:B------:R-:W-:-:S02]  /*0420*/  LEA.HI R7, R7, R4, RZ, 0xc ;  /* 0x0000000407077211 */ /* 0x000fc400078f60ff */
[----:B------:R-:W-:Y:S02]  /*0430*/  LOP3.LUT R6, R5, 0xffe00, RZ, 0xc0, !PT ;  /* 0x000ffe0005067812 */ /* 0x000fe400078ec0ff */
[----:B------:R-:W-:Y:S02]  /*0440*/  LOP3.LUT R7, R7, 0xff000, RZ, 0xc0, !PT ;  /* 0x000ff00007077812 */ /* 0x000fe400078ec0ff */
[----:B------:R-:W-:Y:S01]  /*0450*/  LOP3.LUT R5, R53, 0x8, R2, 0x48, !PT ;  /* 0x0000000835057812 */ /* 0x000fe200078e4802 */
[----:B------:R-:W-:Y:S01]  /*0460*/  IMAD.IADD R3, R3, 0x1, -R6 ;  /* 0x0000000103037824 */ /* 0x000fe200078e0a06 */
[----:B------:R-:W-:Y:S01]  /*0470*/  LOP3.LUT R2, R2, 0x8, RZ, 0xc0, !PT ;  /* 0x0000000802027812 */ /* 0x000fe200078ec0ff */
[----:B------:R-:W-:Y:S01]  /*0480*/  IMAD.IADD R7, R4, 0x1, -R7 ;  /* 0x0000000104077824 */ /* 0x000fe200078e0a07 */
[----:B------:R-:W-:Y:S01]  /*0490*/  SHF.R.U32.HI R4, RZ, 0x1, R53 ;  /* 0x00000001ff047819 */ /* 0x000fe20000011635 */
[----:B------:R-:W-:Y:S01]  /*04a0*/  IMAD R5, R0, 0x10, R5 ;  /* 0x0000001000057824 */ /* 0x000fe200078e0205 */
[----:B------:R-:W-:Y:S01]  /*04b0*/  LOP3.LUT R0, R53, 0x8, RZ, 0xc0, !PT ;  /* 0x0000000835007812 */ /* 0x000fe200078ec0ff */
[----:B------:R-:W-:-:S02]  /*04c0*/  IMAD R3, R3, 0x1000, R2 ;  /* 0x0000100003037824 */ /* 0x000fc400078e0202 */
[----:B------:R-:W-:Y:S01]  /*04d0*/  IMAD R7, R7, 0x1000, R2 ;  /* 0x0000100007077824 */ /* 0x000fe200078e0202 */
[----:B------:R-:W-:Y:S01]  /*04e0*/  LOP3.LUT R0, R0, 0x7, R53, 0xf8, !PT ;  /* 0x0000000700007812 */ /* 0x000fe200078ef835 */
[----:B------:R-:W-:Y:S02]  /*04f0*/  IMAD.SHL.U32 R57, R5, 0x2, RZ ;  /* 0x0000000205397824 */ /* 0x000fe400078e00ff */
[----:B------:R-:W-:-:S04]  /*0500*/  IMAD.WIDE R2, R3, R20, c[0x0][0x160] ;  /* 0x0000580003027625 */ /* 0x000fc800078e0214 */
[----:B------:R-:W-:Y:S01]  /*0510*/  IMAD.WIDE R20, R7, R20, c[0x0][0x168] ;  /* 0x00005a0007147625 */ /* 0x000fe200078e0214 */
[----:B------:R1:W-:Y:S01]  /*0520*/  LDGSTS.E.BYPASS.128 [R57], [R2.64] ;  /* 0x0000000002397fae */ /* 0x0003e2000b901c48 */
[----:B------:R-:W-:Y:S02]  /*0530*/  SHF.R.U32.HI R7, RZ, 0x2, R53 ;  /* 0x00000002ff077819 */ /* 0x000fe40000011635 */
[----:B------:R-:W-:Y:S01]  /*0540*/  IMAD.SHL.U32 R5, R53, 0x2, RZ ;  /* 0x0000000235057824 */ /* 0x000fe200078e00ff */
[----:B------:R-:W0:Y:S01]  /*0550*/  LDGDEPBAR ;  /* 0x00000000000079af */ /* 0x000e220000000000 */
[C---:B------:R-:W-:Y:S02]  /*0560*/  LOP3.LUT R6, R7.reuse, 0x10, RZ, 0xc0, !PT ;  /* 0x0000001007067812 */ /* 0x040fe400078ec0ff */
[----:B------:R-:W-:Y:S01]  /*0570*/  LOP3.LUT R10, R7, 0x8, RZ, 0xc0, !PT ;  /* 0x00000008070a7812 */ /* 0x000fe200078ec0ff */
[----:B------:R1:W-:Y:S01]  /*0580*/  LDGSTS.E.BYPASS.128 [R57+0x800], [R20.64] ;  /* 0x0080000014397fae */ /* 0x0003e2000b901c48 */
[----:B------:R-:W-:-:S02]  /*0590*/  LOP3.LUT R4, R4, 0x8, R5, 0x48, !PT ;  /* 0x0000000804047812 */ /* 0x000fc400078e4805 */
[----:B------:R-:W-:Y:S01]  /*05a0*/  LOP3.LUT R8, R53, 0x8, R5, 0x48, !PT ;  /* 0x0000000835087812 */ /* 0x000fe200078e4805 */
[----:B------:R-:W0:Y:S01]  /*05b0*/  LDGDEPBAR ;  /* 0x00000000000079af */ /* 0x000e220000000000 */
[--C-:B------:R-:W-:Y:S02]  /*05c0*/  LOP3.LUT R5, R6, 0xf, R53.reuse, 0xf8, !PT ;  /* 0x0000000f06057812 */ /* 0x100fe400078ef835 */
[----:B------:R-:W-:Y:S02]  /*05d0*/  LOP3.LUT R9, R10, 0x7, R53, 0xf8, !PT ;  /* 0x000000070a097812 */ /* 0x000fe400078ef835 */
[----:B------:R-:W-:Y:S01]  /*05e0*/  LOP3.LUT R7, R0, 0x10, R7, 0xf8, !PT ;  /* 0x0000001000077812 */ /* 0x000fe200078ef807 */
[----:B------:R-:W-:Y:S01]  /*05f0*/  IMAD R5, R5, 0x10, R4 ;  /* 0x0000001005057824 */ /* 0x000fe200078e0204 */
[----:B------:R-:W-:Y:S01]  /*0600*/  IADD3 R50, P0, R20, 0x20, RZ ;  /* 0x0000002014327810 */ /* 0x000fe20007f1e0ff */
[----:B------:R-:W-:Y:S01]  /*0610*/  IMAD R8, R9, 0x10, R8 ;  /* 0x0000001009087824 */ /* 0x000fe200078e0208 */
[----:B------:R-:W-:Y:S01]  /*0620*/  IADD3 R48, P1, R2, 0x20, RZ ;  /* 0x0000002002307810 */ /* 0x000fe20007f3e0ff */
[----:B------:R-:W-:-:S02]  /*0630*/  IMAD R0, R7, 0x10, R4 ;  /* 0x0000001007007824 */ /* 0x000fc400078e0204 */
[----:B------:R-:W-:Y:S02]  /*0640*/  IMAD.SHL.U32 R56, R5, 0x2, RZ ;  /* 0x0000000205387824 */ /* 0x000fe400078e00ff */
[----:B------:R-:W-:Y:S01]  /*0650*/  IMAD.SHL.U32 R54, R8, 0x2, RZ ;  /* 0x0000000208367824 */ /* 0x000fe200078e00ff */
[C---:B------:R-:W-:Y:S01]  /*0660*/  IADD3 R55, R0.reuse, 0x200, RZ ;  /* 0x0000020000377810 */ /* 0x040fe20007ffe0ff */
[----:B------:R-:W-:Y:S02]  /*0670*/  IMAD.SHL.U32 R40, R0, 0x2, RZ ;  /* 0x0000000200287824 */ /* 0x000fe400078e00ff */
[----:B------:R-:W-:Y:S02]  /*0680*/  IMAD.X R49, RZ, RZ, R21, P0 ;  /* 0x000000ffff317224 */ /* 0x000fe400000e0615 */
[----:B------:R-:W-:Y:S02]  /*0690*/  IMAD.X R0, RZ, RZ, R3, P1 ;  /* 0x000000ffff007224 */ /* 0x000fe400008e0603 */
[----:B------:R-:W-:Y:S01]  /*06a0*/  IMAD.SHL.U32 R55, R55, 0x2, RZ ;  /* 0x0000000237377824 */ /* 0x000fe200078e00ff */
[----:B------:R-:W-:-:S04]  /*06b0*/  DEPBAR.LE SB0, 0x0 ;  /* 0x000080000000791a */ /* 0x000fc80000000000 */
[----:B------:R-:W-:Y:S06]  /*06c0*/  BAR.SYNC.DEFER_BLOCKING 0x0 ;  /* 0x0000000000007b1d */ /* 0x000fec0000010000 */
[----:B------:R-:W-:Y:S04]  /*06d0*/  LDSM.16.M88.2 R4, [R54+0x800] ;  /* 0x000800003604783b */ /* 0x000fe80000000100 */
[----:B------:R-:W2:Y:S04]  /*06e0*/  LDSM.16.M88.4 R36, [R56] ;  /* 0x000000003824783b */ /* 0x000ea80000000200 */
[----:B------:R-:W3:Y:S04]  /*06f0*/  LDSM.16.M88.2 R32, [R54+0xa00] ;  /* 0x000a00003620783b */ /* 0x000ee80000000100 */
[----:B------:R-:W4:Y:S04]  /*0700*/  LDSM.16.M88.2 R28, [R54+0xc00] ;  /* 0x000c0000361c783b */ /* 0x000f280000000100 */
[----:B------:R-:W1:Y:S04]  /*0710*/  LDSM.16.M88.4 R24, [R40+0x400] ;  /* 0x000400002818783b */ /* 0x000e680000000200 */
[----:B------:R-:W1:Y:S04]  /*0720*/  LDSM.16.M88.2 R22, [R54+0xe00] ;  /* 0x000e00003616783b */ /* 0x000e680000000100 */
[----:B------:R-:W-:Y:S01]  /*0730*/  BAR.SYNC.DEFER_BLOCKING 0x0 ;  /* 0x0000000000007b1d */ /* 0x000fe20000010000 */
[C---:B--2---:R-:W-:Y:S05]  /*0740*/  HMMA.16816.F32.BF16 R12, R36.reuse, R4, RZ ;  /* 0x00000004240c723c */ /* 0x044fea00000418ff */
[----:B------:R-:W-:Y:S01]  /*0750*/  @!PT LDS RZ, [RZ] ;  /* 0x00000000fffff984 */ /* 0x000fe20000000800 */
[----:B------:R-:W-:Y:S01]  /*0760*/  @!PT LDS RZ, [RZ] ;  /* 0x00000000fffff984 */ /* 0x000fe20000000800 */
[----:B------:R-:W-:Y:S01]  /*0770*/  @!PT LDS RZ, [RZ] ;  /* 0x00000000fffff984 */ /* 0x000fe20000000800 */
[----:B------:R2:W-:Y:S04]  /*0780*/  LDGSTS.E.BYPASS.128 [R57], [R2.64+0x20] ;  /* 0x0000002002397fae */ /* 0x0005e8000b901c48 */
[----:B------:R-:W0:Y:S01]  /*0790*/  LDGDEPBAR ;  /* 0x00000000000079af */ /* 0x000e220000000000 */
[C---:B---3--:R-:W-:Y:S03]  /*07a0*/  HMMA.16816.F32.BF16 R8, R36.reuse, R32, RZ ;  /* 0x000000202408723c */ /* 0x048fe600000418ff */
[----:B------:R2:W-:Y:S04]  /*07b0*/  LDGSTS.E.BYPASS.128 [R57+0x800], [R20.64+0x20] ;  /* 0x0080002014397fae */ /* 0x0005e8000b901c48 */
[----:B------:R-:W0:Y:S01]  /*07c0*/  LDGDEPBAR ;  /* 0x00000000000079af */ /* 0x000e220000000000 */
[----:B----4-:R-:W-:Y:S08]  /*07d0*/  HMMA.16816.F32.BF16 R16, R36, R28, RZ ;  /* 0x0000001c2410723c */ /* 0x010ff000000418ff */
[C---:B-1----:R-:W-:Y:S08]  /*07e0*/  HMMA.16816.F32.BF16 R4, R24.reuse, R4, RZ ;  /* 0x000000041804723c */ /* 0x042ff000000418ff */
[C---:B------:R-:W-:Y:S08]  /*07f0*/  HMMA.16816.F32.BF16 R32, R24.reuse, R32, RZ ;  /* 0x000000201820723c */ /* 0x040ff000000418ff */
[----:B------:R-:W-:Y:S08]  /*0800*/  HMMA.16816.F32.BF16 R28, R24, R28, RZ ;  /* 0x0000001c181c723c */ /* 0x000ff000000418ff */
[-C--:B------:R-:W-:Y:S08]  /*0810*/  HMMA.16816.F32.BF16 R36, R36, R22.reuse, RZ ;  /* 0x000000162424723c */ /* 0x080ff000000418ff */
[----:B--2---:R-:W-:Y:S08]  /*0820*/  HMMA.16816.F32.BF16 R24, R24, R22, RZ ;  /* 0x000000161818723c */ /* 0x004ff000000418ff */
.L_x_0:
[----:B------:R-:W-:-:S04]  /*0830*/  DEPBAR.LE SB0, 0x0 ;  /* 0x000080000000791a */ /* 0x000fc80000000000 */
[----:B------:R-:W-:Y:S02]  /*0840*/  UIADD3 UR6, UR4, 0x1, URZ ;  /* 0x0000000104067890 */ /* 0x000fe4000fffe03f */
[----:B------:R-:W-:-:S04]  /*0850*/  UISETP.GT.U32.AND UP0, UPT, UR4, 0x7ffffffe, UPT ;  /* 0x7ffffffe0400788c */ /* 0x000fc8000bf04070 */
[----:B------:R-:W-:Y:S02]  /*0860*/  USEL UR6, UR6, URZ, UP0 ;  /* 0x0000003f06067287 */ /* 0x000fe40008000000 */
[----:B------:R-:W-:Y:S02]  /*0870*/  UISETP.NE.U32.AND UP0, UPT, UR10, 0x1fe0, UPT ;  /* 0x00001fe00a00788c */ /* 0x000fe4000bf05070 */
[----:B------:R-:W-:Y:S02]  /*0880*/  UIADD3 UR4, UR6, 0x1, URZ ;  /* 0x0000000106047890 */ /* 0x000fe4000fffe03f */
[----:B------:R-:W-:Y:S01]  /*0890*/  IMAD.U32 R3, RZ, RZ, UR6 ;  /* 0x00000006ff037e24 */ /* 0x000fe2000f8e00ff */
[----:B------:R-:W-:Y:S01]  /*08a0*/  UISETP.NE.AND.EX UP0, UPT, UR5, URZ, UPT, UP0 ;  /* 0x0000003f0500728c */ /* 0x000fe2000bf05300 */
[----:B------:R-:W-:Y:S02]  /*08b0*/  IMAD.U32 R20, RZ, RZ, UR6 ;  /* 0x00000006ff147e24 */ /* 0x000fe4000f8e00ff */
[----:B------:R-:W-:-:S02]  /*08c0*/  IMAD.U32 R21, RZ, RZ, UR6 ;  /* 0x00000006ff157e24 */ /* 0x000fc4000f8e00ff */
[----:B-1----:R-:W-:Y:S01]  /*08d0*/  IMAD R40, R3, 0x800, R56 ;  /* 0x0000080003287824 */ /* 0x002fe200078e0238 */
[----:B------:R-:W-:Y:S01]  /*08e0*/  BAR.SYNC.DEFER_BLOCKING 0x0 ;  /* 0x0000000000007b1d */ /* 0x000fe20000010000 */
[----:B------:R-:W-:Y:S01]  /*08f0*/  IMAD R20, R20, 0x800, R55 ;  /* 0x0000080014147824 */ /* 0x000fe200078e0237 */
[----:B------:R-:W-:Y:S01]  /*0900*/  PLOP3.LUT P1, PT, PT, PT, UP0, 0x80, 0x0 ;  /* 0x000000000000781c */ /* 0x000fe20003f2f008 */
[----:B------:R-:W-:Y:S01]  /*0910*/  IMAD R58, R21, 0x800, R54 ;  /* 0x00000800153a7824 */ /* 0x000fe200078e0236 */
[----:B------:R-:W-:-:S04]  /*0920*/  UISETP.GT.U32.AND UP0, UPT, UR6, 0x7ffffffe, UPT ;  /* 0x7ffffffe0600788c */ /* 0x000fc8000bf04070 */
[----:B------:R-:W-:Y:S02]  /*0930*/  USEL UR4, UR4, URZ, UP0 ;  /* 0x0000003f04047287 */ /* 0x000fe40008000000 */
[----:B------:R-:W-:-:S04]  /*0940*/  UIADD3 UR6, UP0, UR10, 0x20, URZ ;  /* 0x000000200a067890 */ /* 0x000fc8000ff1e03f */
[----:B------:R-:W-:Y:S02]  /*0950*/  UIADD3.X UR7, URZ, UR5, URZ, UP0, !UPT ;  /* 0x000000053f077290 */ /* 0x000fe400087fe43f */
[----:B------:R-:W-:-:S04]  /*0960*/  UISETP.NE.U32.AND UP0, UPT, UR6, 0x1fe0, UPT ;  /* 0x00001fe00600788c */ /* 0x000fc8000bf05070 */
[----:B------:R-:W-:Y:S01]  /*0970*/  UISETP.NE.AND.EX UP0, UPT, UR7, URZ, UPT, UP0 ;  /* 0x0000003f0700728c */ /* 0x000fe2000bf05300 */
[----:B------:R-:W-:Y:S04]  /*0980*/  LDSM.16.M88.2 R2, [R58+0x800] ;  /* 0x000800003a02783b */ /* 0x000fe80000000100 */
[----:B------:R-:W1:Y:S04]  /*0990*/  LDSM.16.M88.4 R40, [R40] ;  /* 0x000000002828783b */ /* 0x000e680000000200 */
[----:B------:R-:W2:Y:S04]  /*09a0*/  LDSM.16.M88.4 R20, [R20] ;  /* 0x000000001414783b */ /* 0x000ea80000000200 */
[----:B------:R-:W3:Y:S04]  /*09b0*/  LDSM.16.M88.2 R46, [R58+0xa00] ;  /* 0x000a00003a2e783b */ /* 0x000ee80000000100 */
[----:B------:R-:W4:Y:S01]  /*09c0*/  LDSM.16.M88.2 R44, [R58+0xc00] ;  /* 0x000c00003a2c783b */ /* 0x000f220000000100 */
[-C--:B-1----:R-:W-:Y:S08]  /*09d0*/  HMMA.16816.F32.BF16 R12, R40, R2.reuse, R12 ;  /* 0x00000002280c723c */ /* 0x082ff0000004180c */
[----:B--2---:R-:W-:Y:S01]  /*09e0*/  HMMA.16816.F32.BF16 R4, R20, R2, R4 ;  /* 0x000000021404723c */ /* 0x004fe20000041804 */
[----:B------:R1:W2:Y:S07]  /*09f0*/  LDSM.16.M88.2 R2, [R58+0xe00] ;  /* 0x000e00003a02783b */ /* 0x0002ae0000000100 */
[C---:B---3--:R-:W-:Y:S08]  /*0a00*/  HMMA.16816.F32.BF16 R8, R40.reuse, R46, R8 ;  /* 0x0000002e2808723c */ /* 0x048ff00000041808 */
[-C--:B----4-:R-:W-:Y:S08]  /*0a10*/  HMMA.16816.F32.BF16 R16, R40, R44.reuse, R16 ;  /* 0x0000002c2810723c */ /* 0x090ff00000041810 */
[C---:B------:R-:W-:Y:S07]  /*0a20*/  HMMA.16816.F32.BF16 R28, R20.reuse, R44, R28 ;  /* 0x0000002c141c723c */ /* 0x040fee000004181c */
[----:B------:R-:W-:Y:S01]  /*0a30*/  IMAD.U32 R45, RZ, RZ, UR4 ;  /* 0x00000004ff2d7e24 */ /* 0x000fe2000f8e00ff */
[----:B------:R-:W-:Y:S03]  /*0a40*/  HMMA.16816.F32.BF16 R32, R20, R46, R32 ;  /* 0x0000002e1420723c */ /* 0x000fe60000041820 */
[----:B-1----:R-:W-:Y:S01]  /*0a50*/  IMAD R58, R45, 0x800, R54 ;  /* 0x000008002d3a7824 */ /* 0x002fe200078e0236 */
[----:B------:R-:W-:Y:S04]  /*0a60*/  BAR.SYNC.DEFER_BLOCKING 0x0 ;  /* 0x0000000000007b1d */ /* 0x000fe80000010000 */
[-C--:B--2---:R-:W-:Y:S07]  /*0a70*/  HMMA.16816.F32.BF16 R36, R40, R2.reuse, R36 ;  /* 0x000000022824723c */ /* 0x084fee0000041824 */
[----:B------:R-:W-:Y:S01]  /*0a80*/  IADD3 R42, P0, R48, UR10, RZ ;  /* 0x0000000a302a7c10 */ /* 0x000fe2000ff1e0ff */
[----:B------:R-:W-:Y:S03]  /*0a90*/  HMMA.16816.F32.BF16 R20, R20, R2, R24 ;  /* 0x000000021414723c */ /* 0x000fe60000041818 */
[----:B------:R-:W-:-:S02]  /*0aa0*/  IADD3.X R43, R0, UR5, RZ, P0, !PT ;  /* 0x00000005002b7c10 */ /* 0x000fc400087fe4ff */
[----:B------:R-:W-:-:S04]  /*0ab0*/  IADD3 R40, P0, R50, UR10, RZ ;  /* 0x0000000a32287c10 */ /* 0x000fc8000ff1e0ff */
[----:B------:R-:W-:Y:S01]  /*0ac0*/  IADD3.X R41, R49, UR5, RZ, P0, !PT ;  /* 0x0000000531297c10 */ /* 0x000fe200087fe4ff */
[----:B------:R-:W-:Y:S01]  /*0ad0*/  @!PT LDS RZ, [RZ] ;  /* 0x00000000fffff984 */ /* 0x000fe20000000800 */
[----:B------:R-:W-:Y:S01]  /*0ae0*/  @!PT LDS RZ, [RZ] ;  /* 0x00000000fffff984 */ /* 0x000fe20000000800 */
[----:B------:R-:W-:Y:S01]  /*0af0*/  @!PT LDS RZ, [RZ] ;  /* 0x00000000fffff984 */ /* 0x000fe20000000800 */
[----:B------:R1:W-:Y:S04]  /*0b00*/  LDGSTS.E.BYPASS.128 [R57], [R42.64], P1 ;  /* 0x000000002a397fae */ /* 0x0003e80008901c48 */
[----:B------:R-:W0:Y:S04]  /*0b10*/  LDGDEPBAR ;  /* 0x00000000000079af */ /* 0x000e280000000000 */
[----:B------:R2:W-:Y:S01]  /*0b20*/  LDGSTS.E.BYPASS.128 [R57+0x800], [R40.64], P1 ;  /* 0x0080000028397fae */ /* 0x0005e20008901c48 */
[----:B------:R-:W-:Y:S01]  /*0b30*/  PLOP3.LUT P1, PT, PT, PT, UP0, 0x80, 0x0 ;  /* 0x000000000000781c */ /* 0x000fe20003f2f008 */
[----:B------:R-:W-:-:S02]  /*0b40*/  UISETP.GT.U32.AND UP0, UPT, UR4, 0x7ffffffe, UPT ;  /* 0x7ffffffe0400788c */ /* 0x000fc4000bf04070 */
[----:B------:R-:W0:Y:S01]  /*0b50*/  LDGDEPBAR ;  /* 0x00000000000079af */ /* 0x000e220000000000 */
[----:B-1----:R-:W-:Y:S02]  /*0b60*/  IMAD.U32 R43, RZ, RZ, UR4 ;  /* 0x00000004ff2b7e24 */ /* 0x002fe4000f8e00ff */
[----:B------:R-:W-:-:S04]  /*0b70*/  IMAD.U32 R42, RZ, RZ, UR4 ;  /* 0x00000004ff2a7e24 */ /* 0x000fc8000f8e00ff */
[----:B------:R-:W-:Y:S02]  /*0b80*/  IMAD R24, R42, 0x800, R55 ;  /* 0x000008002a187824 */ /* 0x000fe400078e0237 */
[----:B--2---:R-:W-:Y:S01]  /*0b90*/  IMAD R40, R43, 0x800, R56 ;  /* 0x000008002b287824 */ /* 0x004fe200078e0238 */
[----:B------:R-:W-:-:S04]  /*0ba0*/  DEPBAR.LE SB0, 0x0 ;  /* 0x000080000000791a */ /* 0x000fc80000000000 */
[----:B------:R-:W-:Y:S06]  /*0bb0*/  BAR.SYNC.DEFER_BLOCKING 0x0 ;  /* 0x0000000000007b1d */ /* 0x000fec0000010000 */
[----:B------:R-:W-:Y:S04]  /*0bc0*/  LDSM.16.M88.2 R2, [R58+0x800] ;  /* 0x000800003a02783b */ /* 0x000fe80000000100 */
[----:B------:R-:W1:Y:S04]  /*0bd0*/  LDSM.16.M88.4 R40, [R40] ;  /* 0x000000002828783b */ /* 0x000e680000000200 */
[----:B------:R-:W2:Y:S04]  /*0be0*/  LDSM.16.M88.4 R24, [R24] ;  /* 0x000000001818783b */ /* 0x000ea80000000200 */
[----:B------:R-:W3:Y:S04]  /*0bf0*/  LDSM.16.M88.2 R46, [R58+0xa00] ;  /* 0x000a00003a2e783b */ /* 0x000ee80000000100 */
[----:B------:R-:W4:Y:S01]  /*0c00*/  LDSM.16.M88.2 R44, [R58+0xc00] ;  /* 0x000c00003a2c783b */ /* 0x000f220000000100 */
[-C--:B-1----:R-:W-:Y:S08]  /*0c10*/  HMMA.16816.F32.BF16 R12, R40, R2.reuse, R12 ;  /* 0x00000002280c723c */ /* 0x082ff0000004180c */
[----:B--2---:R-:W-:Y:S01]  /*0c20*/  HMMA.16816.F32.BF16 R4, R24, R2, R4 ;  /* 0x000000021804723c */ /* 0x004fe20000041804 */
[----:B------:R-:W1:Y:S07]  /*0c30*/  LDSM.16.M88.2 R2, [R58+0xe00] ;  /* 0x000e00003a02783b */ /* 0x000e6e0000000100 */
[C---:B---3--:R-:W-:Y:S08]  /*0c40*/  HMMA.16816.F32.BF16 R8, R40.reuse, R46, R8 ;  /* 0x0000002e2808723c */ /* 0x048ff00000041808 */
[-C--:B----4-:R-:W-:Y:S08]  /*0c50*/  HMMA.16816.F32.BF16 R16, R40, R44.reuse, R16 ;  /* 0x0000002c2810723c */ /* 0x090ff00000041810 */
[C---:B------:R-:W-:Y:S08]  /*0c60*/  HMMA.16816.F32.BF16 R28, R24.reuse, R44, R28 ;  /* 0x0000002c181c723c */ /* 0x040ff0000004181c */
[----:B------:R-:W-:Y:S08]  /*0c70*/  HMMA.16816.F32.BF16 R32, R24, R46, R32 ;  /* 0x0000002e1820723c */ /* 0x000ff00000041820 */
[-C--:B-1----:R-:W-:Y:S01]  /*0c80*/  HMMA.16816.F32.BF16 R36, R40, R2.reuse, R36 ;  /* 0x000000022824723c */ /* 0x082fe20000041824 */
[----:B------:R-:W-:Y:S06]  /*0c90*/  BAR.SYNC.DEFER_BLOCKING 0x0 ;  /* 0x0000000000007b1d */ /* 0x000fec0000010000 */
[----:B------:R-:W-:Y:S01]  /*0ca0*/  IADD3 R42, P0, R48, UR6, RZ ;  /* 0x00000006302a7c10 */ /* 0x000fe2000ff1e0ff */
[----:B------:R-:W-:Y:S03]  /*0cb0*/  HMMA.16816.F32.BF16 R20, R24, R2, R20 ;  /* 0x000000021814723c */ /* 0x000fe60000041814 */
[----:B------:R-:W-:-:S02]  /*0cc0*/  IADD3.X R43, R0, UR7, RZ, P0, !PT ;  /* 0x00000007002b7c10 */ /* 0x000fc400087fe4ff */
[----:B------:R-:W-:Y:S01]  /*0cd0*/  IADD3 R40, P0, R50, UR6, RZ ;  /* 0x0000000632287c10 */ /* 0x000fe2000ff1e0ff */
[----:B------:R-:W-:-:S03]  /*0ce0*/  UIADD3 UR6, UR4, 0x1, URZ ;  /* 0x0000000104067890 */ /* 0x000fc6000fffe03f */
[----:B------:R-:W-:Y:S01]  /*0cf0*/  IADD3.X R41, R49, UR7, RZ, P0, !PT ;  /* 0x0000000731297c10 */ /* 0x000fe200087fe4ff */
[----:B------:R-:W-:Y:S02]  /*0d00*/  USEL UR6, UR6, URZ, UP0 ;  /* 0x0000003f06067287 */ /* 0x000fe40008000000 */
[----:B------:R-:W-:-:S04]  /*0d10*/  UIADD3 UR4, UP0, UR10, 0x40, URZ ;  /* 0x000000400a047890 */ /* 0x000fc8000ff1e03f */
[----:B------:R-:W-:Y:S01]  /*0d20*/  IMAD.U32 R45, RZ, RZ, UR6 ;  /* 0x00000006ff2d7e24 */ /* 0x000fe2000f8e00ff */
[----:B------:R-:W-:Y:S01]  /*0d30*/  @!PT LDS RZ, [RZ] ;  /* 0x00000000fffff984 */ /* 0x000fe20000000800 */
[----:B------:R-:W-:Y:S01]  /*0d40*/  @!PT LDS RZ, [RZ] ;  /* 0x00000000fffff984 */ /* 0x000fe20000000800 */
[----:B------:R-:W-:Y:S01]  /*0d50*/  @!PT LDS RZ, [RZ] ;  /* 0x00000000fffff984 */ /* 0x000fe20000000800 */
[----:B------:R1:W-:Y:S01]  /*0d60*/  LDGSTS.E.BYPASS.128 [R57], [R42.64], P1 ;  /* 0x000000002a397fae */ /* 0x0003e20008901c48 */
[----:B------:R-:W-:Y:S02]  /*0d70*/  UIADD3.X UR7, URZ, UR5, URZ, UP0, !UPT ;  /* 0x000000053f077290 */ /* 0x000fe400087fe43f */
[----:B------:R-:W-:Y:S01]  /*0d80*/  IMAD R58, R45, 0x800, R54 ;  /* 0x000008002d3a7824 */ /* 0x000fe200078e0236 */
[----:B------:R-:W0:Y:S01]  /*0d90*/  LDGDEPBAR ;  /* 0x00000000000079af */ /* 0x000e220000000000 */
[----:B------:R-:W-:-:S03]  /*0da0*/  UISETP.NE.U32.AND UP0, UPT, UR4, 0x1fe0, UPT ;  /* 0x00001fe00400788c */ /* 0x000fc6000bf05070 */
[----:B------:R2:W-:Y:S01]  /*0db0*/  LDGSTS.E.BYPASS.128 [R57+0x800], [R40.64], P1 ;  /* 0x0080000028397fae */ /* 0x0005e20008901c48 */
[----:B------:R-:W-:-:S03]  /*0dc0*/  UISETP.NE.AND.EX UP0, UPT, UR7, URZ, UPT, UP0 ;  /* 0x0000003f0700728c */ /* 0x000fc6000bf05300 */
[----:B------:R-:W0:Y:S01]  /*0dd0*/  LDGDEPBAR ;  /* 0x00000000000079af */ /* 0x000e220000000000 */
[----:B-1----:R-:W-:Y:S02]  /*0de0*/  IMAD.U32 R43, RZ, RZ, UR6 ;  /* 0x00000006ff2b7e24 */ /* 0x002fe4000f8e00ff */
[----:B------:R-:W-:Y:S01]  /*0df0*/  IMAD.U32 R42, RZ, RZ, UR6 ;  /* 0x00000006ff2a7e24 */ /* 0x000fe2000f8e00ff */
[----:B------:R-:W-:Y:S01]  /*0e00*/  PLOP3.LUT P1, PT, PT, PT, UP0, 0x80, 0x0 ;  /* 0x000000000000781c */ /* 0x000fe20003f2f008 */
[----:B------:R-:W-:Y:S02]  /*0e10*/  UISETP.GT.U32.AND UP0, UPT, UR6, 0x7ffffffe, UPT ;  /* 0x7ffffffe0600788c */ /* 0x000fe4000bf04070 */
        /* <DEDUP_REMOVED lines=83> */
[----:B------:R-:W-:Y:S02]  /*1350*/  UIADD3 UR10, UP0, UR10, 0xa0, URZ ;  /* 0x000000a00a0a7890 */ /* 0x000fe4000ff1e03f */
[----:B------:R-:W-:Y:S02]  /*1360*/  IMAD R24, R42, 0x800, R55 ;  /* 0x000008002a187824 */ /* 0x000fe400078e0237 */
[----:B--2---:R-:W-:Y:S01]  /*1370*/  IMAD R40, R43, 0x800, R56 ;  /* 0x000008002b287824 */ /* 0x004fe200078e0238 */
[----:B------:R-:W-:-:S02]  /*1380*/  UIADD3.X UR5, URZ, UR5, URZ, UP0, !UPT ;  /* 0x000000053f057290 */ /* 0x000fc400087fe43f */
[----:B------:R-:W-:-:S04]  /*1390*/  UISETP.NE.U32.AND UP0, UPT, UR10, 0x2000, UPT ;  /* 0x000020000a00788c */ /* 0x000fc8000bf05070 */
[----:B------:R-:W-:Y:S01]  /*13a0*/  UISETP.NE.AND.EX UP0, UPT, UR5, URZ, UPT, UP0 ;  /* 0x0000003f0500728c */ /* 0x000fe2000bf05300 */
        /* <DEDUP_REMOVED lines=11> */
[----:B----4-:R-:W-:Y:S08]  /*1460*/  HMMA.16816.F32.BF16 R16, R40, R44, R16 ;  /* 0x0000002c2810723c */ /* 0x010ff00000041810 */
[C---:B------:R-:W-:Y:S08]  /*1470*/  HMMA.16816.F32.BF16 R32, R24.reuse, R46, R32 ;  /* 0x0000002e1820723c */ /* 0x040ff00000041820 */
[----:B------:R-:W-:Y:S08]  /*1480*/  HMMA.16816.F32.BF16 R28, R24, R44, R28 ;  /* 0x0000002c181c723c */ /* 0x000ff0000004181c */
[-C--:B-1----:R-:W-:Y:S01]  /*1490*/  HMMA.16816.F32.BF16 R36, R40, R2.reuse, R36 ;  /* 0x000000022824723c */ /* 0x082fe20000041824 */
[----:B------:R-:W-:Y:S06]  /*14a0*/  BAR.SYNC.DEFER_BLOCKING 0x0 ;  /* 0x0000000000007b1d */ /* 0x000fec0000010000 */
[----:B------:R-:W-:Y:S01]  /*14b0*/  IADD3 R42, P0, R48, UR6, RZ ;  /* 0x00000006302a7c10 */ /* 0x000fe2000ff1e0ff */
[----:B------:R-:W-:Y:S01]  /*14c0*/  HMMA.16816.F32.BF16 R24, R24, R2, R20 ;  /* 0x000000021818723c */ /* 0x000fe20000041814 */
[----:B------:R-:W-:-:S02]  /*14d0*/  IADD3 R40, P1, R50, UR6, RZ ;  /* 0x0000000632287c10 */ /* 0x000fc4000ff3e0ff */
[----:B------:R-:W-:Y:S02]  /*14e0*/  IADD3.X R43, R0, UR7, RZ, P0, !PT ;  /* 0x00000007002b7c10 */ /* 0x000fe400087fe4ff */
[----:B------:R-:W-:Y:S02]  /*14f0*/  PLOP3.LUT P0, PT, PT, PT, UP0, 0x80, 0x0 ;  /* 0x000000000000781c */ /* 0x000fe40003f0f008 */
[----:B------:R-:W-:Y:S01]  /*1500*/  IADD3.X R41, R49, UR7, RZ, P1, !PT ;  /* 0x0000000731297c10 */ /* 0x000fe20008ffe4ff */
[----:B------:R-:W-:Y:S01]  /*1510*/  @!PT LDS RZ, [RZ] ;  /* 0x00000000fffff984 */ /* 0x000fe20000000800 */
[----:B------:R-:W-:Y:S01]  /*1520*/  @!PT LDS RZ, [RZ] ;  /* 0x00000000fffff984 */ /* 0x000fe20000000800 */
[----:B------:R-:W-:Y:S01]  /*1530*/  @!PT LDS RZ, [RZ] ;  /* 0x00000000fffff984 */ /* 0x000fe20000000800 */
[----:B------:R1:W-:Y:S04]  /*1540*/  LDGSTS.E.BYPASS.128 [R57], [R42.64], P2 ;  /* 0x000000002a397fae */ /* 0x0003e80009101c48 */
[----:B------:R-:W0:Y:S04]  /*1550*/  LDGDEPBAR ;  /* 0x00000000000079af */ /* 0x000e280000000000 */
[----:B------:R1:W-:Y:S04]  /*1560*/  LDGSTS.E.BYPASS.128 [R57+0x800], [R40.64], P2 ;  /* 0x0080000028397fae */ /* 0x0003e80009101c48 */
[----:B------:R-:W0:Y:S01]  /*1570*/  LDGDEPBAR ;  /* 0x00000000000079af */ /* 0x000e220000000000 */
[----:B------:R-:W-:Y:S05]  /*1580*/  @P0 BRA `(.L_x_0) ;  /* 0xfffff2a000000947 */ /* 0x000fea000383ffff */
[----:B------:R-:W-:Y:S01]  /*1590*/  F2FP.BF16.PACK_AB R3, R5, R4 ;  /* 0x000000040503723e */ /* 0x000fe200000010ff */
[----:B------:R-:W-:Y:S01]  /*15a0*/  IMAD.SHL.U32 R4, R53, 0x10, RZ ;  /* 0x0000001035047824 */ /* 0x000fe200078e00ff */
[----:B------:R-:W-:Y:S01]  /*15b0*/  F2FP.BF16.PACK_AB R16, R17, R16 ;  /* 0x000000101110723e */ /* 0x000fe200000010ff */
[----:B------:R-:W-:-:S04]  /*15c0*/  DEPBAR.LE SB0, 0x0 ;  /* 0x000080000000791a */ /* 0x000fc80000000000 */
[----:B------:R-:W-:Y:S01]  /*15d0*/  F2FP.BF16.PACK_AB R17, R7, R6 ;  /* 0x000000060711723e */ /* 0x000fe200000010ff */
[----:B------:R-:W-:Y:S01]  /*15e0*/  IMAD.SHL.U32 R6, R53, 0x2, RZ ;  /* 0x0000000235067824 */ /* 0x000fe200078e00ff */
[----:B------:R-:W-:Y:S01]  /*15f0*/  F2FP.BF16.PACK_AB R19, R19, R18 ;  /* 0x000000121313723e */ /* 0x000fe200000010ff */
[----:B------:R-:W-:Y:S01]  /*1600*/  IMAD.SHL.U32 R18, R53, 0x8, RZ ;  /* 0x0000000835127824 */ /* 0x000fe200078e00ff */
[----:B------:R-:W-:Y:S02]  /*1610*/  LOP3.LUT R5, R4, 0xc0, RZ, 0xc0, !PT ;  /* 0x000000c004057812 */ /* 0x000fe400078ec0ff */
[----:B------:R-:W-:Y:S02]  /*1620*/  SHF.R.U32.HI R20, RZ, 0x2, R53 ;  /* 0x00000002ff147819 */ /* 0x000fe40000011635 */
[----:B------:R-:W-:Y:S02]  /*1630*/  LOP3.LUT R5, R5, 0x6, R6, 0xf8, !PT ;  /* 0x0000000605057812 */ /* 0x000fe400078ef806 */
[----:B------:R-:W-:-:S02]  /*1640*/  LOP3.LUT R6, R18, 0x3f8, RZ, 0xc0, !PT ;  /* 0x000003f812067812 */ /* 0x000fc400078ec0ff */
[----:B------:R-:W-:Y:S02]  /*1650*/  LOP3.LUT R5, R5, 0x500, R4, 0xf8, !PT ;  /* 0x0000050005057812 */ /* 0x000fe400078ef804 */
[----:B------:R-:W-:Y:S02]  /*1660*/  LOP3.LUT R4, R6, 0x400, RZ, 0xfc, !PT ;  /* 0x0000040006047812 */ /* 0x000fe400078efcff */
[----:B------:R-:W-:Y:S02]  /*1670*/  F2FP.BF16.PACK_AB R2, R11, R10 ;  /* 0x0000000a0b02723e */ /* 0x000fe400000010ff */
[C---:B------:R-:W-:Y:S02]  /*1680*/  LOP3.LUT R7, R5.reuse, 0x200, RZ, 0xfc, !PT ;  /* 0x0000020005077812 */ /* 0x040fe400078efcff */
[----:B------:R-:W-:Y:S02]  /*1690*/  SHF.R.U32.HI R10, RZ, 0x2, R4 ;  /* 0x00000002ff0a7819 */ /* 0x000fe40000011604 */
[----:B------:R-:W-:-:S02]  /*16a0*/  LOP3.LUT R4, R5, 0x8, R20, 0xf8, !PT ;  /* 0x0000000805047812 */ /* 0x000fc400078ef814 */
[----:B------:R-:W-:Y:S02]  /*16b0*/  SHF.R.U32.HI R5, RZ, 0x2, R5 ;  /* 0x00000002ff057819 */ /* 0x000fe40000011605 */
[----:B------:R-:W-:Y:S02]  /*16c0*/  SHF.R.U32.HI R7, RZ, 0x2, R7 ;  /* 0x00000002ff077819 */ /* 0x000fe40000011607 */
[----:B------:R-:W-:Y:S02]  /*16d0*/  LOP3.LUT R5, R5, 0x170, RZ, 0xc0, !PT ;  /* 0x0000017005057812 */ /* 0x000fe400078ec0ff */
[----:B------:R-:W-:Y:S02]  /*16e0*/  LOP3.LUT R7, R7, 0x1f0, RZ, 0xc0, !PT ;  /* 0x000001f007077812 */ /* 0x000fe400078ec0ff */
[----:B------:R-:W-:Y:S01]  /*16f0*/  F2FP.BF16.PACK_AB R12, R13, R12 ;  /* 0x0000000c0d0c723e */ /* 0x000fe200000010ff */
[C---:B------:R-:W-:Y:S01]  /*1700*/  IMAD R21, R4.reuse, 0x2, R5 ;  /* 0x0000000204157824 */ /* 0x040fe200078e0205 */
[----:B------:R-:W-:Y:S01]  /*1710*/  BAR.SYNC.DEFER_BLOCKING 0x0 ;  /* 0x0000000000007b1d */ /* 0x000fe20000010000 */
[----:B------:R-:W-:Y:S01]  /*1720*/  F2FP.BF16.PACK_AB R14, R15, R14 ;  /* 0x0000000e0f0e723e */ /* 0x000fe200000010ff */
[----:B------:R-:W-:Y:S01]  /*1730*/  IMAD R20, R4, 0x2, R7 ;  /* 0x0000000204147824 */ /* 0x000fe200078e0207 */
[----:B------:R-:W-:Y:S01]  /*1740*/  F2FP.BF16.PACK_AB R0, R9, R8 ;  /* 0x000000080900723e */ /* 0x000fe200000010ff */
[----:B------:R-:W-:Y:S01]  /*1750*/  IMAD.SHL.U32 R9, R6, 0x2, RZ ;  /* 0x0000000206097824 */ /* 0x000fe200078e00ff */
[----:B------:R-:W-:-:S02]  /*1760*/  F2FP.BF16.PACK_AB R36, R37, R36 ;  /* 0x000000242524723e */ /* 0x000fc400000010ff */
[----:B------:R-:W-:Y:S02]  /*1770*/  F2FP.BF16.PACK_AB R39, R39, R38 ;  /* 0x000000262727723e */ /* 0x000fe400000010ff */
[----:B------:R-:W-:Y:S02]  /*1780*/  LOP3.LUT R8, R53, 0x78, RZ, 0xc0, !PT ;  /* 0x0000007835087812 */ /* 0x000fe400078ec0ff */
[----:B------:R-:W-:Y:S02]  /*1790*/  LOP3.LUT R10, R10, 0x1f0, RZ, 0xc0, !PT ;  /* 0x000001f00a0a7812 */ /* 0x000fe400078ec0ff */
[----:B------:R-:W-:Y:S01]  /*17a0*/  F2FP.BF16.PACK_AB R32, R33, R32 ;  /* 0x000000202120723e */ /* 0x000fe200000010ff */
[----:B------:R-:W-:Y:S01]  /*17b0*/  IMAD R13, R8, 0x2, R9 ;  /* 0x00000002080d7824 */ /* 0x000fe200078e0209 */
[----:B------:R-:W-:Y:S01]  /*17c0*/  F2FP.BF16.PACK_AB R35, R35, R34 ;  /* 0x000000222323723e */ /* 0x000fe200000010ff */
[----:B------:R-:W-:Y:S01]  /*17d0*/  IMAD.IADD R22, R9, 0x1, R10 ;  /* 0x0000000109167824 */ /* 0x000fe200078e020a */
[----:B------:R-:W-:-:S02]  /*17e0*/  F2FP.BF16.PACK_AB R28, R29, R28 ;  /* 0x0000001c1d1c723e */ /* 0x000fc400000010ff */
[----:B------:R-:W-:Y:S02]  /*17f0*/  F2FP.BF16.PACK_AB R31, R31, R30 ;  /* 0x0000001e1f1f723e */ /* 0x000fe400000010ff */
[----:B------:R-:W-:Y:S01]  /*1800*/  F2FP.BF16.PACK_AB R24, R25, R24 ;  /* 0x000000181918723e */ /* 0x000fe200000010ff */
[----:B------:R-:W-:Y:S01]  /*1810*/  IMAD.MOV.U32 R25, RZ, RZ, 0x2 ;  /* 0x00000002ff197424 */ /* 0x000fe200078e00ff */
[----:B------:R-:W-:Y:S01]  /*1820*/  F2FP.BF16.PACK_AB R27, R27, R26 ;  /* 0x0000001a1b1b723e */ /* 0x000fe200000010ff */
[----:B------:R-:W-:Y:S01]  /*1830*/  STS [R21], R12 ;  /* 0x0000000c15007388 */ /* 0x000fe20000000800 */
[----:B------:R-:W-:Y:S02]  /*1840*/  SHF.R.U32.HI R53, RZ, 0x3, R53 ;  /* 0x00000003ff357819 */ /* 0x000fe40000011635 */
[----:B------:R-:W-:Y:S01]  /*1850*/  LOP3.LUT R51, R51, 0x38, R18, 0xf8, !PT ;  /* 0x0000003833337812 */ /* 0x000fe200078ef812 */
[----:B------:R-:W-:Y:S03]  /*1860*/  STS [R20+0x400], R14 ;  /* 0x0004000e14007388 */ /* 0x000fe60000000800 */
[----:B------:R-:W-:Y:S01]  /*1870*/  ISETP.GE.AND P0, PT, R51, 0x1000, PT ;  /* 0x000010003300780c */ /* 0x000fe20003f06270 */
[----:B------:R-:W-:Y:S04]  /*1880*/  STS [R21+0x20], R0 ;  /* 0x0000200015007388 */ /* 0x000fe80000000800 */
[----:B------:R-:W-:Y:S04]  /*1890*/  STS [R20+0x420], R2 ;  /* 0x0004200214007388 */ /* 0x000fe80000000800 */
[----:B------:R-:W-:Y:S04]  /*18a0*/  STS [R21+0x40], R16 ;  /* 0x0000401015007388 */ /* 0x000fe80000000800 */
[----:B------:R-:W-:Y:S04]  /*18b0*/  STS [R20+0x440], R19 ;  /* 0x0004401314007388 */ /* 0x000fe80000000800 */
[----:B------:R-:W-:Y:S04]  /*18c0*/  STS [R21+0x60], R36 ;  /* 0x0000602415007388 */ /* 0x000fe80000000800 */
[----:B------:R-:W-:Y:S04]  /*18d0*/  STS [R20+0x460], R39 ;  /* 0x0004602714007388 */ /* 0x000fe80000000800 */
[----:B------:R-:W-:Y:S06]  /*18e0*/  BAR.SYNC.DEFER_BLOCKING 0x0 ;  /* 0x0000000000007b1d */ /* 0x000fec0000010000 */
[----:B------:R-:W2:Y:S04]  /*18f0*/  LDS.128 R8, [R13] ;  /* 0x000000000d087984 */ /* 0x000ea80000000c00 */
[----:B------:R-:W3:Y:S04]  /*1900*/  LDS.128 R4, [R22+0x800] ;  /* 0x0008000016047984 */ /* 0x000ee80000000c00 */
[----:B------:R-:W-:Y:S06]  /*1910*/  BAR.SYNC.DEFER_BLOCKING 0x0 ;  /* 0x0000000000007b1d */ /* 0x000fec0000010000 */
[----:B------:R4:W-:Y:S04]  /*1920*/  STS [R21], R3 ;  /* 0x0000000315007388 */ /* 0x0009e80000000800 */
[----:B------:R1:W-:Y:S04]  /*1930*/  STS [R20+0x400], R17 ;  /* 0x0004001114007388 */ /* 0x0003e80000000800 */
[----:B------:R-:W-:Y:S01]  /*1940*/  STS [R21+0x20], R32 ;  /* 0x0000202015007388 */ /* 0x000fe20000000800 */
[----:B----4-:R-:W-:-:S03]  /*1950*/  SGXT.U32 R3, R53, 0x4 ;  /* 0x000000043503781a */ /* 0x010fc60000000000 */
[----:B------:R-:W-:Y:S01]  /*1960*/  STS [R20+0x420], R35 ;  /* 0x0004202314007388 */ /* 0x000fe20000000800 */
[----:B------:R-:W-:-:S03]  /*1970*/  LOP3.LUT R52, R3, R52, RZ, 0xfc, !PT ;  /* 0x0000003403347212 */ /* 0x000fc600078efcff */
[----:B------:R-:W-:Y:S01]  /*1980*/  STS [R21+0x40], R28 ;  /* 0x0000401c15007388 */ /* 0x000fe20000000800 */
[C---:B------:R-:W-:Y:S01]  /*1990*/  LOP3.LUT R16, R52.reuse, 0x10, RZ, 0xfc, !PT ;  /* 0x0000001034107812 */ /* 0x040fe200078efcff */
[C-C-:B------:R-:W-:Y:S02]  /*19a0*/  IMAD R3, R52.reuse, 0x1000, R51.reuse ;  /* 0x0000100034037824 */ /* 0x140fe400078e0233 */
[----:B------:R-:W-:Y:S01]  /*19b0*/  STS [R20+0x440], R31 ;  /* 0x0004401f14007388 */ /* 0x000fe20000000800 */
[C---:B------:R-:W-:Y:S02]  /*19c0*/  LOP3.LUT R2, R52.reuse, 0x20, RZ, 0xfc, !PT ;  /* 0x0000002034027812 */ /* 0x040fe400078efcff */
[C---:B------:R-:W-:Y:S01]  /*19d0*/  LOP3.LUT R0, R52.reuse, 0x30, RZ, 0xfc, !PT ;  /* 0x0000003034007812 */ /* 0x040fe200078efcff */
[----:B------:R-:W-:Y:S01]  /*19e0*/  STS [R21+0x60], R24 ;  /* 0x0000601815007388 */ /* 0x000fe20000000800 */
[----:B------:R-:W-:Y:S01]  /*19f0*/  ISETP.LT.AND P3, PT, R52, 0x200, !P0 ;  /* 0x000002003400780c */ /* 0x000fe20004761270 */
[--C-:B------:R-:W-:Y:S01]  /*1a00*/  IMAD R18, R2, 0x1000, R51.reuse ;  /* 0x0000100002127824 */ /* 0x100fe200078e0233 */
[----:B------:R-:W-:Y:S01]  /*1a10*/  ISETP.LT.AND P2, PT, R16, 0x200, !P0 ;  /* 0x000002001000780c */ /* 0x000fe20004741270 */
[----:B------:R-:W-:Y:S04]  /*1a20*/  STS [R20+0x460], R27 ;  /* 0x0004601b14007388 */ /* 0x000fe80000000800 */
[----:B------:R-:W-:Y:S01]  /*1a30*/  BAR.SYNC.DEFER_BLOCKING 0x0 ;  /* 0x0000000000007b1d */ /* 0x000fe20000010000 */
[----:B------:R-:W-:Y:S01]  /*1a40*/  ISETP.LT.AND P1, PT, R2, 0x200, !P0 ;  /* 0x000002000200780c */ /* 0x000fe20004721270 */
[----:B------:R-:W-:Y:S01]  /*1a50*/  IMAD R16, R16, 0x1000, R51 ;  /* 0x0000100010107824 */ /* 0x000fe200078e0233 */
[----:B------:R-:W-:Y:S01]  /*1a60*/  ISETP.LT.AND P0, PT, R0, 0x200, !P0 ;  /* 0x000002000000780c */ /* 0x000fe20004701270 */
[----:B------:R-:W-:-:S04]  /*1a70*/  IMAD.WIDE R2, R3, R25, c[0x0][0x170] ;  /* 0x00005c0003027625 */ /* 0x000fc800078e0219 */
[----:B-1----:R-:W-:-:S04]  /*1a80*/  IMAD.WIDE R16, R16, R25, c[0x0][0x170] ;  /* 0x00005c0010107625 */ /* 0x002fc800078e0219 */
[----:B------:R-:W-:Y:S01]  /*1a90*/  IMAD.WIDE R18, R18, R25, c[0x0][0x170] ;  /* 0x00005c0012127625 */ /* 0x000fe200078e0219 */
[----:B------:R-:W1:Y:S04]  /*1aa0*/  LDS.128 R12, [R13] ;  /* 0x000000000d0c7984 */ /* 0x000e680000000c00 */
[----:B--2---:R2:W-:Y:S04]  /*1ab0*/  @P3 STG.E.128 [R2.64], R8 ;  /* 0x0000000802003986 */ /* 0x0045e8000c101d08 */
[----:B---3--:R2:W-:Y:S04]  /*1ac0*/  @P2 STG.E.128 [R16.64], R4 ;  /* 0x0000000410002986 */ /* 0x0085e8000c101d08 */
[----:B-1----:R2:W-:Y:S01]  /*1ad0*/  @P1 STG.E.128 [R18.64], R12 ;  /* 0x0000000c12001986 */ /* 0x0025e2000c101d08 */
[----:B------:R-:W-:Y:S05]  /*1ae0*/  @!P0 EXIT ;  /* 0x000000000000894d */ /* 0x000fea0003800000 */
[----:B------:R-:W1:Y:S01]  /*1af0*/  LDS.128 R20, [R22+0x800] ;  /* 0x0008000016147984 */ /* 0x000e620000000c00 */
[----:B--2---:R-:W-:-:S04]  /*1b00*/  IMAD R2, R0, 0x1000, R51 ;  /* 0x0000100000027824 */ /* 0x004fc800078e0233 */
[----:B------:R-:W-:-:S05]  /*1b10*/  IMAD.WIDE R2, R2, R25, c[0x0][0x170] ;  /* 0x00005c0002027625 */ /* 0x000fca00078e0219 */
[----:B-1----:R-:W-:Y:S01]  /*1b20*/  STG.E.128 [R2.64], R20 ;  /* 0x0000001402007986 */ /* 0x002fe2000c101d08 */
[----:B------:R-:W-:Y:S05]  /*1b30*/  EXIT ;  /* 0x000000000000794d */ /* 0x000fea0003800000 */
.L_x_1:
[----:B------:R-:W-:-:S00]  /*1b40*/  BRA `(.L_x_1) ;  /* 0xfffffff000007947 */ /* 0x000fc0000383ffff */
[----:B------:R-:W-:-:S00]  /*1b50*/  NOP ;  /* 0x0000000000007918 */ /* 0x000fc00000000000 */
        /* <DEDUP_REMOVED lines=10> */
.L_x_2:


//--------------------- .nv.shared.triton_mm      --------------------------
	.section	.nv.shared.triton_mm,"aw",@nobits
	.sectionflags	@""
	.align	16
